//
// Generated by NVIDIA NVVM Compiler
//
// Compiler Build ID: CL-36424714
// Cuda compilation tools, release 13.0, V13.0.88
// Based on NVVM 20.0.0
//

.version 9.0
.target sm_100
.address_size 64

	// .globl	_Z12mandelKernelPiffffiiiii

.visible .entry _Z12mandelKernelPiffffiiiii(
	.param .u64 .ptr .align 1 _Z12mandelKernelPiffffiiiii_param_0,
	.param .f32 _Z12mandelKernelPiffffiiiii_param_1,
	.param .f32 _Z12mandelKernelPiffffiiiii_param_2,
	.param .f32 _Z12mandelKernelPiffffiiiii_param_3,
	.param .f32 _Z12mandelKernelPiffffiiiii_param_4,
	.param .u32 _Z12mandelKernelPiffffiiiii_param_5,
	.param .u32 _Z12mandelKernelPiffffiiiii_param_6,
	.param .u32 _Z12mandelKernelPiffffiiiii_param_7,
	.param .u32 _Z12mandelKernelPiffffiiiii_param_8,
	.param .u32 _Z12mandelKernelPiffffiiiii_param_9
)
{
	.reg .pred 	%p<39>;
	.reg .b32 	%r<62>;
	.reg .b32 	%f<20>;
	.reg .b64 	%rd<19>;

	ld.param.u64 	%rd4, [_Z12mandelKernelPiffffiiiii_param_0];
	ld.param.f32 	%f9, [_Z12mandelKernelPiffffiiiii_param_1];
	ld.param.f32 	%f10, [_Z12mandelKernelPiffffiiiii_param_2];
	ld.param.f32 	%f11, [_Z12mandelKernelPiffffiiiii_param_3];
	ld.param.f32 	%f12, [_Z12mandelKernelPiffffiiiii_param_4];
	ld.param.u32 	%r28, [_Z12mandelKernelPiffffiiiii_param_5];
	ld.param.u32 	%r29, [_Z12mandelKernelPiffffiiiii_param_6];
	ld.param.u32 	%r30, [_Z12mandelKernelPiffffiiiii_param_7];
	ld.param.u32 	%r31, [_Z12mandelKernelPiffffiiiii_param_8];
	ld.param.u32 	%r32, [_Z12mandelKernelPiffffiiiii_param_9];
	cvta.to.global.u64 	%rd1, %rd4;
	mov.u32 	%r33, %ctaid.x;
	mov.u32 	%r34, %ntid.x;
	mul.lo.s32 	%r1, %r33, %r34;
	mov.u32 	%r2, %tid.x;
	add.s32 	%r3, %r1, %r2;
	mov.u32 	%r35, %ctaid.y;
	mov.u32 	%r36, %ntid.y;
	mov.u32 	%r37, %tid.y;
	mad.lo.s32 	%r54, %r35, %r36, %r37;
	add.s32 	%r5, %r32, %r54;
	setp.ge.u32 	%p1, %r54, %r5;
	@%p1 bra 	$L__BB0_35;
	setp.lt.s32 	%p2, %r30, 1;
	@%p2 bra 	$L__BB0_12;
	neg.s32 	%r6, %r30;
$L__BB0_3:
	setp.gt.s32 	%p31, %r31, %r3;
	@%p31 bra 	$L__BB0_5;
$L__BB0_4:
	add.s32 	%r54, %r54, 1;
	setp.eq.s32 	%p38, %r54, %r5;
	@%p38 bra 	$L__BB0_35;
	bra.uni 	$L__BB0_3;
$L__BB0_5:
	mul.lo.s32 	%r9, %r54, %r28;
	cvt.rn.f32.u32 	%f13, %r54;
	fma.rn.f32 	%f1, %f12, %f13, %f10;
	mov.u32 	%r55, %r3;
$L__BB0_6:
	setp.ge.s32 	%p32, %r54, %r28;
	setp.ge.s32 	%p33, %r55, %r29;
	or.pred  	%p34, %p32, %p33;
	@%p34 bra 	$L__BB0_11;
	cvt.rn.f32.s32 	%f14, %r55;
	fma.rn.f32 	%f2, %f11, %f14, %f9;
	mov.b32 	%r57, 0;
	mov.u32 	%r56, %r6;
	mov.f32 	%f18, %f1;
	mov.f32 	%f19, %f2;
$L__BB0_8:
	mul.f32 	%f5, %f19, %f19;
	mul.f32 	%f6, %f18, %f18;
	add.f32 	%f15, %f5, %f6;
	setp.gt.f32 	%p35, %f15, 0f40800000;
	mov.u32 	%r58, %r57;
	@%p35 bra 	$L__BB0_10;
	sub.f32 	%f16, %f5, %f6;
	add.f32 	%f17, %f19, %f19;
	add.f32 	%f19, %f2, %f16;
	fma.rn.f32 	%f18, %f17, %f18, %f1;
	add.s32 	%r57, %r57, 1;
	add.s32 	%r56, %r56, 1;
	setp.eq.s32 	%p36, %r56, 0;
	mov.u32 	%r58, %r30;
	@%p36 bra 	$L__BB0_10;
	bra.uni 	$L__BB0_8;
$L__BB0_10:
	add.s32 	%r53, %r55, %r9;
	mul.wide.s32 	%rd17, %r53, 4;
	add.s64 	%rd18, %rd1, %rd17;
	st.global.u32 	[%rd18], %r58;
$L__BB0_11:
	add.s32 	%r55, %r55, 1;
	setp.lt.s32 	%p37, %r55, %r31;
	@%p37 bra 	$L__BB0_6;
	bra.uni 	$L__BB0_4;
$L__BB0_12:
	sub.s32 	%r38, %r31, %r3;
	and.b32  	%r17, %r38, 3;
	add.s32 	%r18, %r3, 1;
	add.s32 	%r19, %r3, 2;
	add.s32 	%r20, %r3, 3;
	sub.s32 	%r39, %r1, %r31;
	add.s32 	%r21, %r39, %r2;
	cvt.s64.s32 	%rd8, %r3;
$L__BB0_13:
	setp.le.s32 	%p3, %r31, %r3;
	@%p3 bra 	$L__BB0_34;
	setp.eq.s32 	%p4, %r17, 0;
	mul.lo.s32 	%r23, %r54, %r28;
	mov.u32 	%r60, %r3;
	@%p4 bra 	$L__BB0_23;
	setp.ge.s32 	%p5, %r54, %r28;
	setp.ge.s32 	%p6, %r3, %r29;
	or.pred  	%p7, %p5, %p6;
	@%p7 bra 	$L__BB0_17;
	add.s32 	%r40, %r3, %r23;
	mul.wide.s32 	%rd5, %r40, 4;
	add.s64 	%rd6, %rd1, %rd5;
	mov.b32 	%r41, 0;
	st.global.u32 	[%rd6], %r41;
$L__BB0_17:
	setp.eq.s32 	%p8, %r17, 1;
	mov.u32 	%r60, %r18;
	@%p8 bra 	$L__BB0_23;
	setp.ge.s32 	%p9, %r54, %r28;
	setp.ge.s32 	%p10, %r18, %r29;
	cvt.s64.s32 	%rd7, %r23;
	add.s64 	%rd9, %rd8, %rd7;
	shl.b64 	%rd10, %rd9, 2;
	add.s64 	%rd2, %rd1, %rd10;
	or.pred  	%p11, %p9, %p10;
	@%p11 bra 	$L__BB0_20;
	mov.b32 	%r42, 0;
	st.global.u32 	[%rd2+4], %r42;
$L__BB0_20:
	setp.eq.s32 	%p12, %r17, 2;
	mov.u32 	%r60, %r19;
	@%p12 bra 	$L__BB0_23;
	setp.ge.s32 	%p13, %r54, %r28;
	setp.ge.s32 	%p14, %r19, %r29;
	or.pred  	%p15, %p13, %p14;
	mov.u32 	%r60, %r20;
	@%p15 bra 	$L__BB0_23;
	mov.b32 	%r43, 0;
	st.global.u32 	[%rd2+8], %r43;
	mov.u32 	%r60, %r20;
$L__BB0_23:
	setp.gt.u32 	%p16, %r21, -4;
	@%p16 bra 	$L__BB0_34;
	cvt.s64.s32 	%rd13, %r23;
$L__BB0_25:
	setp.ge.s32 	%p17, %r54, %r28;
	setp.ge.s32 	%p18, %r60, %r29;
	or.pred  	%p19, %p17, %p18;
	@%p19 bra 	$L__BB0_27;
	add.s32 	%r44, %r60, %r23;
	mul.wide.s32 	%rd11, %r44, 4;
	add.s64 	%rd12, %rd1, %rd11;
	mov.b32 	%r45, 0;
	st.global.u32 	[%rd12], %r45;
$L__BB0_27:
	setp.ge.s32 	%p20, %r54, %r28;
	add.s32 	%r46, %r60, 1;
	setp.ge.s32 	%p21, %r46, %r29;
	cvt.s64.s32 	%rd14, %r60;
	add.s64 	%rd15, %rd14, %rd13;
	shl.b64 	%rd16, %rd15, 2;
	add.s64 	%rd3, %rd1, %rd16;
	or.pred  	%p22, %p20, %p21;
	@%p22 bra 	$L__BB0_29;
	mov.b32 	%r47, 0;
	st.global.u32 	[%rd3+4], %r47;
$L__BB0_29:
	setp.ge.s32 	%p23, %r54, %r28;
	add.s32 	%r48, %r60, 2;
	setp.ge.s32 	%p24, %r48, %r29;
	or.pred  	%p25, %p23, %p24;
	@%p25 bra 	$L__BB0_31;
	mov.b32 	%r49, 0;
	st.global.u32 	[%rd3+8], %r49;
$L__BB0_31:
	setp.ge.s32 	%p26, %r54, %r28;
	add.s32 	%r50, %r60, 3;
	setp.ge.s32 	%p27, %r50, %r29;
	or.pred  	%p28, %p26, %p27;
	@%p28 bra 	$L__BB0_33;
	mov.b32 	%r51, 0;
	st.global.u32 	[%rd3+12], %r51;
$L__BB0_33:
	add.s32 	%r60, %r60, 4;
	setp.lt.s32 	%p29, %r60, %r31;
	@%p29 bra 	$L__BB0_25;
$L__BB0_34:
	add.s32 	%r54, %r54, 1;
	setp.ne.s32 	%p30, %r54, %r5;
	@%p30 bra 	$L__BB0_13;
$L__BB0_35:
	ret;

}


// ===== COMPILED SASS (sm_100) =====

	.target	sm_100

	.elftype	@"ET_EXEC"


//--------------------- .note.nv.tkinfo           --------------------------
	.section	.note.nv.tkinfo,"",@"SHT_NOTE"
	.sectionflags	@"SHF_NOTE_NV_TKINFO"
	.tkinfo
        /*0018*/ 	.word	0x00000002
        /*0030*/ 	.string	""
        /*0030*/ 	.string	"ptxas"
        /*0030*/ 	.string	"Cuda compilation tools, release 13.0, V13.0.88"
        /*0030*/ 	.string	"Build cuda_13.0.r13.0/compiler.36424714_0"
        /*0030*/ 	.string	"-arch sm_100 -m 64 "



//--------------------- .note.nv.cuinfo           --------------------------
	.section	.note.nv.cuinfo,"",@"SHT_NOTE"
	.sectionflags	@"SHF_NOTE_NV_CUINFO"
        /*0018*/ 	.short	0x0002
        /*001a*/ 	.short	0x0064
        /*001c*/ 	.short	0x0082
	.zero		2


//--------------------- .nv.info                  --------------------------
	.section	.nv.info,"",@"SHT_CUDA_INFO"
	.align	4


	//----- nvinfo : EIATTR_REGCOUNT
	.align		4
        /*0000*/ 	.byte	0x04, 0x2f
        /*0002*/ 	.short	(.L_1 - .L_0)
	.align		4
.L_0:
        /*0004*/ 	.word	index@(_Z12mandelKernelPiffffiiiii)
        /*0008*/ 	.word	0x00000013


	//----- nvinfo : EIATTR_FRAME_SIZE
	.align		4
.L_1:
        /*000c*/ 	.byte	0x04, 0x11
        /*000e*/ 	.short	(.L_3 - .L_2)
	.align		4
.L_2:
        /*0010*/ 	.word	index@(_Z12mandelKernelPiffffiiiii)
        /*0014*/ 	.word	0x00000000


	//----- nvinfo : EIATTR_MIN_STACK_SIZE
	.align		4
.L_3:
        /*0018*/ 	.byte	0x04, 0x12
        /*001a*/ 	.short	(.L_5 - .L_4)
	.align		4
.L_4:
        /*001c*/ 	.word	index@(_Z12mandelKernelPiffffiiiii)
        /*0020*/ 	.word	0x00000000
.L_5:


//--------------------- .nv.compat                --------------------------
	.section	.nv.compat,"",@"SHT_CUDA_COMPAT_INFO"
	.align	4
        /*0000*/ 	.byte	0x02, 0x09, 0x00, 0x00, 0x02, 0x02, 0x01, 0x00, 0x02, 0x05, 0x05, 0x00, 0x03, 0x07, 0x01, 0x01
        /*0010*/ 	.byte	0x02, 0x03, 0x00, 0x00, 0x02, 0x06, 0x01, 0x00, 0x04, 0x0b, 0x08, 0x00, 0x01, 0x00, 0x00, 0x00
        /*0020*/ 	.byte	0x00, 0x00, 0x00, 0x00


//--------------------- .nv.info._Z12mandelKernelPiffffiiiii --------------------------
	.section	.nv.info._Z12mandelKernelPiffffiiiii,"",@"SHT_CUDA_INFO"
	.sectionflags	@""
	.align	4


	//----- nvinfo : EIATTR_CUDA_API_VERSION
	.align		4
        /*0000*/ 	.byte	0x04, 0x37
        /*0002*/ 	.short	(.L_7 - .L_6)
.L_6:
        /*0004*/ 	.word	0x00000082


	//----- nvinfo : EIATTR_KPARAM_INFO
	.align		4
.L_7:
        /*0008*/ 	.byte	0x04, 0x17
        /*000a*/ 	.short	(.L_9 - .L_8)
.L_8:
        /*000c*/ 	.word	0x00000000
        /*0010*/ 	.short	0x0009
        /*0012*/ 	.short	0x0028
        /*0014*/ 	.byte	0x00, 0xf0, 0x11, 0x00


	//----- nvinfo : EIATTR_KPARAM_INFO
	.align		4
.L_9:
        /*0018*/ 	.byte	0x04, 0x17
        /*001a*/ 	.short	(.L_11 - .L_10)
.L_10:
        /*001c*/ 	.word	0x00000000
        /*0020*/ 	.short	0x0008
        /*0022*/ 	.short	0x0024
        /*0024*/ 	.byte	0x00, 0xf0, 0x11, 0x00


	//----- nvinfo : EIATTR_KPARAM_INFO
	.align		4
.L_11:
        /*0028*/ 	.byte	0x04, 0x17
        /*002a*/ 	.short	(.L_13 - .L_12)
.L_12:
        /*002c*/ 	.word	0x00000000
        /*0030*/ 	.short	0x0007
        /*0032*/ 	.short	0x0020
        /*0034*/ 	.byte	0x00, 0xf0, 0x11, 0x00


	//----- nvinfo : EIATTR_KPARAM_INFO
	.align		4
.L_13:
        /*0038*/ 	.byte	0x04, 0x17
        /*003a*/ 	.short	(.L_15 - .L_14)
.L_14:
        /*003c*/ 	.word	0x00000000
        /*0040*/ 	.short	0x0006
        /*0042*/ 	.short	0x001c
        /*0044*/ 	.byte	0x00, 0xf0, 0x11, 0x00


	//----- nvinfo : EIATTR_KPARAM_INFO
	.align		4
.L_15:
        /*0048*/ 	.byte	0x04, 0x17
        /*004a*/ 	.short	(.L_17 - .L_16)
.L_16:
        /*004c*/ 	.word	0x00000000
        /*0050*/ 	.short	0x0005
        /*0052*/ 	.short	0x0018
        /*0054*/ 	.byte	0x00, 0xf0, 0x11, 0x00


	//----- nvinfo : EIATTR_KPARAM_INFO
	.align		4
.L_17:
        /*0058*/ 	.byte	0x04, 0x17
        /*005a*/ 	.short	(.L_19 - .L_18)
.L_18:
        /*005c*/ 	.word	0x00000000
        /*0060*/ 	.short	0x0004
        /*0062*/ 	.short	0x0014
        /*0064*/ 	.byte	0x00, 0xf0, 0x11, 0x00


	//----- nvinfo : EIATTR_KPARAM_INFO
	.align		4
.L_19:
        /*0068*/ 	.byte	0x04, 0x17
        /*006a*/ 	.short	(.L_21 - .L_20)
.L_20:
        /*006c*/ 	.word	0x00000000
        /*0070*/ 	.short	0x0003
        /*0072*/ 	.short	0x0010
        /*0074*/ 	.byte	0x00, 0xf0, 0x11, 0x00


	//----- nvinfo : EIATTR_KPARAM_INFO
	.align		4
.L_21:
        /*0078*/ 	.byte	0x04, 0x17
        /*007a*/ 	.short	(.L_23 - .L_22)
.L_22:
        /*007c*/ 	.word	0x00000000
        /*0080*/ 	.short	0x0002
        /*0082*/ 	.short	0x000c
        /*0084*/ 	.byte	0x00, 0xf0, 0x11, 0x00


	//----- nvinfo : EIATTR_KPARAM_INFO
	.align		4
.L_23:
        /*0088*/ 	.byte	0x04, 0x17
        /*008a*/ 	.short	(.L_25 - .L_24)
.L_24:
        /*008c*/ 	.word	0x00000000
        /*0090*/ 	.short	0x0001
        /*0092*/ 	.short	0x0008
        /*0094*/ 	.byte	0x00, 0xf0, 0x11, 0x00


	//----- nvinfo : EIATTR_KPARAM_INFO
	.align		4
.L_25:
        /*0098*/ 	.byte	0x04, 0x17
        /*009a*/ 	.short	(.L_27 - .L_26)
.L_26:
        /*009c*/ 	.word	0x00000000
        /*00a0*/ 	.short	0x0000
        /*00a2*/ 	.short	0x0000
        /*00a4*/ 	.byte	0x00, 0xf5, 0x21, 0x00


	//----- nvinfo : EIATTR_SPARSE_MMA_MASK
	.align		4
.L_27:
        /*00a8*/ 	.byte	0x03, 0x50
        /*00aa*/ 	.short	0x0000


	//----- nvinfo : EIATTR_MAXREG_COUNT
	.align		4
        /*00ac*/ 	.byte	0x03, 0x1b
        /*00ae*/ 	.short	0x00ff


	//----- nvinfo : EIATTR_MERCURY_ISA_VERSION
	.align		4
        /*00b0*/ 	.byte	0x03, 0x5f
        /*00b2*/ 	.short	0x0101


	//----- nvinfo : EIATTR_VRC_CTA_INIT_COUNT
	.align		4
        /*00b4*/ 	.byte	0x02, 0x4a
	.zero		1
	.zero		1


	//----- nvinfo : EIATTR_EXIT_INSTR_OFFSETS
	.align		4
        /*00b8*/ 	.byte	0x04, 0x1c
        /*00ba*/ 	.short	(.L_29 - .L_28)


	//   ....[0]....
.L_28:
        /*00bc*/ 	.word	0x000000b0


	//   ....[1]....
        /*00c0*/ 	.word	0x00000480


	//   ....[2]....
        /*00c4*/ 	.word	0x000009a0


	//----- nvinfo : EIATTR_CRS_STACK_SIZE
	.align		4
.L_29:
        /*00c8*/ 	.byte	0x04, 0x1e
        /*00ca*/ 	.short	(.L_31 - .L_30)
.L_30:
        /*00cc*/ 	.word	0x00000000


	//----- nvinfo : EIATTR_CBANK_PARAM_SIZE
	.align		4
.L_31:
        /*00d0*/ 	.byte	0x03, 0x19
        /*00d2*/ 	.short	0x002c


	//----- nvinfo : EIATTR_PARAM_CBANK
	.align		4
        /*00d4*/ 	.byte	0x04, 0x0a
        /*00d6*/ 	.short	(.L_33 - .L_32)
	.align		4
.L_32:
        /*00d8*/ 	.word	index@(.nv.constant0._Z12mandelKernelPiffffiiiii)
        /*00dc*/ 	.short	0x0380
        /*00de*/ 	.short	0x002c


	//----- nvinfo : EIATTR_SW_WAR
	.align		4
.L_33:
        /*00e0*/ 	.byte	0x04, 0x36
        /*00e2*/ 	.short	(.L_35 - .L_34)
.L_34:
        /*00e4*/ 	.word	0x00000008
.L_35:


//--------------------- .nv.callgraph             --------------------------
	.section	.nv.callgraph,"",@"SHT_CUDA_CALLGRAPH"
	.align	4
	.sectionentsize	8
	.align		4
        /*0000*/ 	.word	0x00000000
	.align		4
        /*0004*/ 	.word	0xffffffff
	.align		4
        /*0008*/ 	.word	0x00000000
	.align		4
        /*000c*/ 	.word	0xfffffffe
	.align		4
        /*0010*/ 	.word	0x00000000
	.align		4
        /*0014*/ 	.word	0xfffffffd
	.align		4
        /*0018*/ 	.word	0x00000000
	.align		4
        /*001c*/ 	.word	0xfffffffc


//--------------------- .text._Z12mandelKernelPiffffiiiii --------------------------
	.section	.text._Z12mandelKernelPiffffiiiii,"ax",@progbits
	.align	128
        .global         _Z12mandelKernelPiffffiiiii
        .type           _Z12mandelKernelPiffffiiiii,@function
        .size           _Z12mandelKernelPiffffiiiii,(.L_x_17 - _Z12mandelKernelPiffffiiiii)
        .other          _Z12mandelKernelPiffffiiiii,@"STO_CUDA_ENTRY STV_DEFAULT"
_Z12mandelKernelPiffffiiiii:
.text._Z12mandelKernelPiffffiiiii:
[----:B------:R-:W-:Y:S01]  /*0000*/  LDC R1, c[0x0][0x37c] ;  /* 0x0000df00ff017b82 */ /* 0x000fe20000000800 */
[----:B------:R-:W0:Y:S01]  /*0010*/  S2R R0, SR_TID.Y ;  /* 0x0000000000007919 */ /* 0x000e220000002200 */
[----:B------:R-:W1:Y:S06]  /*0020*/  LDCU UR5, c[0x0][0x360] ;  /* 0x00006c00ff0577ac */ /* 0x000e6c0008000800 */
[----:B------:R-:W0:Y:S01]  /*0030*/  S2UR UR6, SR_CTAID.Y ;  /* 0x00000000000679c3 */ /* 0x000e220000002600 */
[----:B------:R-:W2:Y:S07]  /*0040*/  LDCU UR7, c[0x0][0x3a8] ;  /* 0x00007500ff0777ac */ /* 0x000eae0008000800 */
[----:B------:R-:W0:Y:S08]  /*0050*/  LDC R3, c[0x0][0x364] ;  /* 0x0000d900ff037b82 */ /* 0x000e300000000800 */
[----:B------:R-:W1:Y:S01]  /*0060*/  S2UR UR4, SR_CTAID.X ;  /* 0x00000000000479c3 */ /* 0x000e620000002500 */
[----:B0-----:R-:W-:-:S04]  /*0070*/  IMAD R3, R3, UR6, R0 ;  /* 0x0000000603037c24 */ /* 0x001fc8000f8e0200 */
[----:B--2---:R-:W-:Y:S01]  /*0080*/  VIADD R0, R3, UR7 ;  /* 0x0000000703007c36 */ /* 0x004fe20008000000 */
[----:B-1----:R-:W-:-:S04]  /*0090*/  UIMAD UR4, UR4, UR5, URZ ;  /* 0x00000005040472a4 */ /* 0x002fc8000f8e02ff */
[----:B------:R-:W-:-:S13]  /*00a0*/  ISETP.GE.U32.AND P0, PT, R3, R0, PT ;  /* 0x000000000300720c */ /* 0x000fda0003f06070 */
[----:B------:R-:W-:Y:S05]  /*00b0*/  @P0 EXIT ;  /* 0x000000000000094d */ /* 0x000fea0003800000 */
[----:B------:R-:W0:Y:S01]  /*00c0*/  S2R R4, SR_TID.X ;  /* 0x0000000000047919 */ /* 0x000e220000002100 */
[----:B------:R-:W1:Y:S01]  /*00d0*/  LDCU UR5, c[0x0][0x3a0] ;  /* 0x00007400ff0577ac */ /* 0x000e620008000800 */
[----:B------:R-:W2:Y:S01]  /*00e0*/  LDCU.64 UR6, c[0x0][0x358] ;  /* 0x00006b00ff0677ac */ /* 0x000ea20008000a00 */
[----:B-1----:R-:W-:Y:S01]  /*00f0*/  UISETP.GE.AND UP0, UPT, UR5, 0x1, UPT ;  /* 0x000000010500788c */ /* 0x002fe2000bf06270 */
[----:B0-----:R-:W-:-:S08]  /*0100*/  VIADD R2, R4, UR4 ;  /* 0x0000000404027c36 */ /* 0x001fd00008000000 */
[----:B--2---:R-:W-:Y:S05]  /*0110*/  BRA.U !UP0, `(.L_x_0) ;  /* 0x0000000108e07547 */ /* 0x004fea000b800000 */
[----:B------:R-:W-:-:S12]  /*0120*/  UIADD3 UR5, UPT, UPT, -UR5, URZ, URZ ;  /* 0x000000ff05057290 */ /* 0x000fd8000fffe1ff */
.L_x_9:
[----:B0-----:R-:W0:Y:S01]  /*0130*/  LDCU UR4, c[0x0][0x3a4] ;  /* 0x00007480ff0477ac */ /* 0x001e220008000800 */
[----:B------:R-:W-:Y:S01]  /*0140*/  BSSY.RECONVERGENT B0, `(.L_x_1) ;  /* 0x0000031000007945 */ /* 0x000fe20003800200 */
[----:B0-----:R-:W-:-:S13]  /*0150*/  ISETP.GE.AND P0, PT, R2, UR4, PT ;  /* 0x0000000402007c0c */ /* 0x001fda000bf06270 */
[----:B-1----:R-:W-:Y:S05]  /*0160*/  @P0 BRA `(.L_x_2) ;  /* 0x0000000000b80947 */ /* 0x002fea0003800000 */
[----:B------:R-:W0:Y:S01]  /*0170*/  LDC R5, c[0x0][0x38c] ;  /* 0x0000e300ff057b82 */ /* 0x000e220000000800 */
[----:B------:R-:W0:Y:S01]  /*0180*/  LDCU UR4, c[0x0][0x394] ;  /* 0x00007280ff0477ac */ /* 0x000e220008000800 */
[----:B------:R-:W-:Y:S01]  /*0190*/  I2FP.F32.U32 R4, R3 ;  /* 0x0000000300047245 */ /* 0x000fe20000201000 */
[----:B------:R-:W-:-:S04]  /*01a0*/  IMAD.MOV.U32 R6, RZ, RZ, R2 ;  /* 0x000000ffff067224 */ /* 0x000fc800078e0002 */
[----:B0-----:R-:W-:-:S07]  /*01b0*/  FFMA R11, R4, UR4, R5 ;  /* 0x00000004040b7c23 */ /* 0x001fce0008000005 */
.L_x_8:
[----:B0-----:R-:W0:Y:S01]  /*01c0*/  LDCU.64 UR8, c[0x0][0x398] ;  /* 0x00007300ff0877ac */ /* 0x001e220008000a00 */
[----:B------:R-:W-:Y:S01]  /*01d0*/  BSSY.RECONVERGENT B1, `(.L_x_3) ;  /* 0x0000023000017945 */ /* 0x000fe20003800200 */
[----:B0-----:R-:W-:-:S04]  /*01e0*/  ISETP.GE.AND P0, PT, R6, UR9, PT ;  /* 0x0000000906007c0c */ /* 0x001fc8000bf06270 */
[----:B------:R-:W-:-:S13]  /*01f0*/  ISETP.GE.OR P0, PT, R3, UR8, P0 ;  /* 0x0000000803007c0c */ /* 0x000fda0008706670 */
[----:B-1----:R-:W-:Y:S05]  /*0200*/  @P0 BRA `(.L_x_4) ;  /* 0x00000000007c0947 */ /* 0x002fea0003800000 */
[----:B------:R-:W0:Y:S01]  /*0210*/  LDC R5, c[0x0][0x388] ;  /* 0x0000e200ff057b82 */ /* 0x000e220000000800 */
[----:B------:R-:W0:Y:S01]  /*0220*/  LDCU UR4, c[0x0][0x390] ;  /* 0x00007200ff0477ac */ /* 0x000e220008000800 */
[----:B------:R-:W-:Y:S01]  /*0230*/  I2FP.F32.S32 R4, R6 ;  /* 0x0000000600047245 */ /* 0x000fe20000201400 */
[----:B------:R-:W-:Y:S01]  /*0240*/  BSSY.RECONVERGENT B2, `(.L_x_5) ;  /* 0x0000016000027945 */ /* 0x000fe20003800200 */
[----:B------:R-:W-:-:S04]  /*0250*/  IMAD.U32 R15, RZ, RZ, UR5 ;  /* 0x00000005ff0f7e24 */ /* 0x000fc8000f8e00ff */
[----:B------:R-:W1:Y:S01]  /*0260*/  LDC R14, c[0x0][0x3a0] ;  /* 0x0000e800ff0e7b82 */ /* 0x000e620000000800 */
[----:B0-----:R-:W-:Y:S01]  /*0270*/  FFMA R10, R4, UR4, R5 ;  /* 0x00000004040a7c23 */ /* 0x001fe20008000005 */
[----:B------:R-:W-:Y:S02]  /*0280*/  IMAD.MOV.U32 R4, RZ, RZ, RZ ;  /* 0x000000ffff047224 */ /* 0x000fe400078e00ff */
[----:B------:R-:W-:Y:S02]  /*0290*/  IMAD.MOV.U32 R5, RZ, RZ, R11 ;  /* 0x000000ffff057224 */ /* 0x000fe400078e000b */
[----:B------:R-:W-:-:S07]  /*02a0*/  IMAD.MOV.U32 R7, RZ, RZ, R10 ;  /* 0x000000ffff077224 */ /* 0x000fce00078e000a */
.L_x_7:
[----:B------:R-:W-:Y:S01]  /*02b0*/  FMUL R12, R7, R7 ;  /* 0x00000007070c7220 */ /* 0x000fe20000400000 */
[----:B------:R-:W-:Y:S01]  /*02c0*/  FMUL R13, R5, R5 ;  /* 0x00000005050d7220 */ /* 0x000fe20000400000 */
[----:B------:R-:W-:-:S03]  /*02d0*/  IMAD.MOV.U32 R9, RZ, RZ, R4 ;  /* 0x000000ffff097224 */ /* 0x000fc600078e0004 */
[----:B------:R-:W-:-:S05]  /*02e0*/  FADD R8, R12, R13 ;  /* 0x0000000d0c087221 */ /* 0x000fca0000000000 */
[----:B------:R-:W-:-:S13]  /*02f0*/  FSETP.GT.AND P0, PT, R8, 4, PT ;  /* 0x408000000800780b */ /* 0x000fda0003f04000 */
[----:B------:R-:W-:Y:S05]  /*0300*/  @P0 BRA `(.L_x_6) ;  /* 0x0000000000240947 */ /* 0x000fea0003800000 */
[----:B------:R-:W-:Y:S02]  /*0310*/  VIADD R15, R15, 0x1 ;  /* 0x000000010f0f7836 */ /* 0x000fe40000000000 */
[----:B------:R-:W-:Y:S01]  /*0320*/  FADD R8, R7, R7 ;  /* 0x0000000707087221 */ /* 0x000fe20000000000 */
[----:B------:R-:W-:Y:S01]  /*0330*/  FADD R7, R12, -R13 ;  /* 0x8000000d0c077221 */ /* 0x000fe20000000000 */
[----:B------:R-:W-:Y:S01]  /*0340*/  VIADD R4, R4, 0x1 ;  /* 0x0000000104047836 */ /* 0x000fe20000000000 */
[----:B------:R-:W-:Y:S01]  /*0350*/  ISETP.NE.AND P0, PT, R15, RZ, PT ;  /* 0x000000ff0f00720c */ /* 0x000fe20003f05270 */
[----:B------:R-:W-:Y:S01]  /*0360*/  FFMA R5, R8, R5, R11 ;  /* 0x0000000508057223 */ /* 0x000fe2000000000b */
[----:B------:R-:W-:-:S11]  /*0370*/  FADD R7, R10, R7 ;  /* 0x000000070a077221 */ /* 0x000fd60000000000 */
[----:B------:R-:W-:Y:S05]  /*0380*/  @P0 BRA `(.L_x_7) ;  /* 0xfffffffc00c80947 */ /* 0x000fea000383ffff */
[----:B-1----:R-:W-:-:S07]  /*0390*/  IMAD.MOV.U32 R9, RZ, RZ, R14 ;  /* 0x000000ffff097224 */ /* 0x002fce00078e000e */
.L_x_6:
[----:B------:R-:W-:Y:S05]  /*03a0*/  BSYNC.RECONVERGENT B2 ;  /* 0x0000000000027941 */ /* 0x000fea0003800200 */
.L_x_5:
[----:B------:R-:W0:Y:S01]  /*03b0*/  LDC.64 R4, c[0x0][0x380] ;  /* 0x0000e000ff047b82 */ /* 0x000e220000000a00 */
[----:B------:R-:W2:Y:S02]  /*03c0*/  LDCU UR4, c[0x0][0x398] ;  /* 0x00007300ff0477ac */ /* 0x000ea40008000800 */
[----:B--2---:R-:W-:-:S04]  /*03d0*/  IMAD R7, R3, UR4, R6 ;  /* 0x0000000403077c24 */ /* 0x004fc8000f8e0206 */
[----:B0-----:R-:W-:-:S05]  /*03e0*/  IMAD.WIDE R4, R7, 0x4, R4 ;  /* 0x0000000407047825 */ /* 0x001fca00078e0204 */
[----:B------:R0:W-:Y:S02]  /*03f0*/  STG.E desc[UR6][R4.64], R9 ;  /* 0x0000000904007986 */ /* 0x0001e4000c101906 */
.L_x_4:
[----:B------:R-:W-:Y:S05]  /*0400*/  BSYNC.RECONVERGENT B1 ;  /* 0x0000000000017941 */ /* 0x000fea0003800200 */
.L_x_3:
[----:B------:R-:W2:Y:S01]  /*0410*/  LDCU UR4, c[0x0][0x3a4] ;  /* 0x00007480ff0477ac */ /* 0x000ea20008000800 */
[----:B------:R-:W-:-:S05]  /*0420*/  VIADD R6, R6, 0x1 ;  /* 0x0000000106067836 */ /* 0x000fca0000000000 */
[----:B--2---:R-:W-:-:S13]  /*0430*/  ISETP.GE.AND P0, PT, R6, UR4, PT ;  /* 0x0000000406007c0c */ /* 0x004fda000bf06270 */
[----:B------:R-:W-:Y:S05]  /*0440*/  @!P0 BRA `(.L_x_8) ;  /* 0xfffffffc005c8947 */ /* 0x000fea000383ffff */
.L_x_2:
[----:B------:R-:W-:Y:S05]  /*0450*/  BSYNC.RECONVERGENT B0 ;  /* 0x0000000000007941 */ /* 0x000fea0003800200 */
.L_x_1:
[----:B------:R-:W-:-:S05]  /*0460*/  VIADD R3, R3, 0x1 ;  /* 0x0000000103037836 */ /* 0x000fca0000000000 */
[----:B------:R-:W-:-:S13]  /*0470*/  ISETP.NE.AND P0, PT, R3, R0, PT ;  /* 0x000000000300720c */ /* 0x000fda0003f05270 */
[----:B------:R-:W-:Y:S05]  /*0480*/  @!P0 EXIT ;  /* 0x000000000000894d */ /* 0x000fea0003800000 */
[----:B------:R-:W-:Y:S05]  /*0490*/  BRA `(.L_x_9) ;  /* 0xfffffffc00247947 */ /* 0x000fea000383ffff */
.L_x_0:
[----:B------:R-:W0:Y:S01]  /*04a0*/  LDC R5, c[0x0][0x3a4] ;  /* 0x0000e900ff057b82 */ /* 0x000e220000000800 */
[C---:B------:R-:W-:Y:S01]  /*04b0*/  IADD3 R8, PT, PT, R2.reuse, 0x1, RZ ;  /* 0x0000000102087810 */ /* 0x040fe20007ffe0ff */
[C---:B------:R-:W-:Y:S01]  /*04c0*/  VIADD R7, R2.reuse, 0x2 ;  /* 0x0000000202077836 */ /* 0x040fe20000000000 */
[----:B------:R-:W1:Y:S01]  /*04d0*/  LDCU UR12, c[0x0][0x3a4] ;  /* 0x00007480ff0c77ac */ /* 0x000e620008000800 */
[----:B------:R-:W-:Y:S01]  /*04e0*/  VIADD R6, R2, 0x3 ;  /* 0x0000000302067836 */ /* 0x000fe20000000000 */
[----:B------:R-:W2:Y:S01]  /*04f0*/  LDCU.64 UR8, c[0x0][0x398] ;  /* 0x00007300ff0877ac */ /* 0x000ea20008000a00 */
[----:B------:R-:W3:Y:S01]  /*0500*/  LDCU.64 UR10, c[0x0][0x380] ;  /* 0x00007000ff0a77ac */ /* 0x000ee20008000a00 */
[----:B0-----:R-:W-:Y:S01]  /*0510*/  IMAD.IADD R10, R5, 0x1, -R2 ;  /* 0x00000001050a7824 */ /* 0x001fe200078e0a02 */
[----:B------:R-:W-:-:S04]  /*0520*/  IADD3 R4, PT, PT, R4, UR4, -R5 ;  /* 0x0000000404047c10 */ /* 0x000fc8000fffe805 */
[----:B------:R-:W-:Y:S02]  /*0530*/  ISETP.GT.U32.AND P4, PT, R4, -0x4, PT ;  /* 0xfffffffc0400780c */ /* 0x000fe40003f84070 */
[----:B-123--:R-:W-:-:S11]  /*0540*/  LOP3.LUT R10, R10, 0x3, RZ, 0xc0, !PT ;  /* 0x000000030a0a7812 */ /* 0x00efd600078ec0ff */
.L_x_15:
[----:B0-----:R-:W0:Y:S01]  /*0550*/  LDCU UR4, c[0x0][0x3a4] ;  /* 0x00007480ff0477ac */ /* 0x001e220008000800 */
[----:B------:R-:W-:Y:S01]  /*0560*/  BSSY.RECONVERGENT B0, `(.L_x_10) ;  /* 0x0000040000007945 */ /* 0x000fe20003800200 */
[----:B0-----:R-:W-:-:S13]  /*0570*/  ISETP.GE.AND P0, PT, R2, UR4, PT ;  /* 0x0000000402007c0c */ /* 0x001fda000bf06270 */
[----:B-1----:R-:W-:Y:S05]  /*0580*/  @P0 BRA `(.L_x_11) ;  /* 0x0000000000f40947 */ /* 0x002fea0003800000 */
[----:B------:R-:W0:Y:S01]  /*0590*/  LDC R16, c[0x0][0x398] ;  /* 0x0000e600ff107b82 */ /* 0x000e220000000800 */
[----:B------:R-:W-:Y:S01]  /*05a0*/  ISETP.NE.AND P0, PT, R10, RZ, PT ;  /* 0x000000ff0a00720c */ /* 0x000fe20003f05270 */
[----:B------:R-:W-:Y:S01]  /*05b0*/  BSSY.RECONVERGENT B1, `(.L_x_12) ;  /* 0x000001f000017945 */ /* 0x000fe20003800200 */
[----:B------:R-:W-:Y:S02]  /*05c0*/  IMAD.MOV.U32 R14, RZ, RZ, R2 ;  /* 0x000000ffff0e7224 */ /* 0x000fe400078e0002 */
[----:B0-----:R-:W-:-:S09]  /*05d0*/  IMAD R9, R3, R16, RZ ;  /* 0x0000001003097224 */ /* 0x001fd200078e02ff */
[----:B------:R-:W-:Y:S05]  /*05e0*/  @!P0 BRA `(.L_x_13) ;  /* 0x00000000006c8947 */ /* 0x000fea0003800000 */
[----:B------:R-:W0:Y:S01]  /*05f0*/  LDC R13, c[0x0][0x39c] ;  /* 0x0000e700ff0d7b82 */ /* 0x000e220000000800 */
[----:B------:R-:W-:Y:S01]  /*0600*/  IMAD.MOV.U32 R14, RZ, RZ, R8 ;  /* 0x000000ffff0e7224 */ /* 0x000fe200078e0008 */
[----:B0-----:R-:W-:-:S04]  /*0610*/  ISETP.GE.AND P0, PT, R2, R13, PT ;  /* 0x0000000d0200720c */ /* 0x001fc80003f06270 */
[----:B------:R-:W-:-:S13]  /*0620*/  ISETP.GE.OR P0, PT, R3, R16, P0 ;  /* 0x000000100300720c */ /* 0x000fda0000706670 */
[----:B------:R-:W0:Y:S01]  /*0630*/  @!P0 LDC.64 R4, c[0x0][0x380] ;  /* 0x0000e000ff048b82 */ /* 0x000e220000000a00 */
[----:B------:R-:W-:-:S04]  /*0640*/  @!P0 IMAD.IADD R11, R2, 0x1, R9 ;  /* 0x00000001020b8824 */ /* 0x000fc800078e0209 */
[----:B0-----:R-:W-:-:S05]  /*0650*/  @!P0 IMAD.WIDE R4, R11, 0x4, R4 ;  /* 0x000000040b048825 */ /* 0x001fca00078e0204 */
[----:B------:R0:W-:Y:S01]  /*0660*/  @!P0 STG.E desc[UR6][R4.64], RZ ;  /* 0x000000ff04008986 */ /* 0x0001e2000c101906 */
[----:B------:R-:W-:-:S13]  /*0670*/  ISETP.NE.AND P0, PT, R10, 0x1, PT ;  /* 0x000000010a00780c */ /* 0x000fda0003f05270 */
[----:B0-----:R-:W-:Y:S05]  /*0680*/  @!P0 BRA `(.L_x_13) ;  /* 0x0000000000448947 */ /* 0x001fea0003800000 */
[----:B------:R-:W0:Y:S01]  /*0690*/  LDCU.64 UR4, c[0x0][0x380] ;  /* 0x00007000ff0477ac */ /* 0x000e220008000a00 */
[----:B------:R-:W-:Y:S01]  /*06a0*/  ISETP.GE.AND P0, PT, R8, R13, PT ;  /* 0x0000000d0800720c */ /* 0x000fe20003f06270 */
[----:B------:R-:W-:Y:S01]  /*06b0*/  IMAD.MOV.U32 R14, RZ, RZ, R7 ;  /* 0x000000ffff0e7224 */ /* 0x000fe200078e0007 */
[----:B------:R-:W-:Y:S02]  /*06c0*/  SHF.R.S32.HI R5, RZ, 0x1f, R9 ;  /* 0x0000001fff057819 */ /* 0x000fe40000011409 */
[C---:B------:R-:W-:Y:S02]  /*06d0*/  IADD3 R11, P1, PT, R2.reuse, R9, RZ ;  /* 0x00000009020b7210 */ /* 0x040fe40007f3e0ff */
[----:B------:R-:W-:Y:S02]  /*06e0*/  ISETP.GE.OR P0, PT, R3, R16, P0 ;  /* 0x000000100300720c */ /* 0x000fe40000706670 */
[----:B------:R-:W-:Y:S02]  /*06f0*/  LEA.HI.X.SX32 R12, R2, R5, 0x1, P1 ;  /* 0x00000005020c7211 */ /* 0x000fe400008f0eff */
[----:B0-----:R-:W-:-:S04]  /*0700*/  LEA R4, P1, R11, UR4, 0x2 ;  /* 0x000000040b047c11 */ /* 0x001fc8000f8210ff */
[----:B------:R-:W-:-:S05]  /*0710*/  LEA.HI.X R5, R11, UR5, R12, 0x2, P1 ;  /* 0x000000050b057c11 */ /* 0x000fca00088f140c */
[----:B------:R0:W-:Y:S01]  /*0720*/  @!P0 STG.E desc[UR6][R4.64+0x4], RZ ;  /* 0x000004ff04008986 */ /* 0x0001e2000c101906 */
[----:B------:R-:W-:-:S13]  /*0730*/  ISETP.NE.AND P0, PT, R10, 0x2, PT ;  /* 0x000000020a00780c */ /* 0x000fda0003f05270 */
[----:B0-----:R-:W-:Y:S05]  /*0740*/  @!P0 BRA `(.L_x_13) ;  /* 0x0000000000148947 */ /* 0x001fea0003800000 */
[----:B------:R-:W-:Y:S01]  /*0750*/  ISETP.GE.AND P0, PT, R7, R13, PT ;  /* 0x0000000d0700720c */ /* 0x000fe20003f06270 */
[----:B------:R-:W-:-:S03]  /*0760*/  IMAD.MOV.U32 R14, RZ, RZ, R6 ;  /* 0x000000ffff0e7224 */ /* 0x000fc600078e0006 */
[----:B------:R-:W-:-:S13]  /*0770*/  ISETP.GE.OR P0, PT, R3, R16, P0 ;  /* 0x000000100300720c */ /* 0x000fda0000706670 */
[----:B------:R0:W-:Y:S01]  /*0780*/  @!P0 STG.E desc[UR6][R4.64+0x8], RZ ;  /* 0x000008ff04008986 */ /* 0x0001e2000c101906 */
[----:B------:R-:W-:-:S07]  /*0790*/  @!P0 MOV R14, R6 ;  /* 0x00000006000e8202 */ /* 0x000fce0000000f00 */
.L_x_13:
[----:B------:R-:W-:Y:S05]  /*07a0*/  BSYNC.RECONVERGENT B1 ;  /* 0x0000000000017941 */ /* 0x000fea0003800200 */
.L_x_12:
[----:B------:R-:W-:Y:S05]  /*07b0*/  @P4 BRA `(.L_x_11) ;  /* 0x0000000000684947 */ /* 0x000fea0003800000 */
[----:B------:R-:W-:-:S07]  /*07c0*/  SHF.R.S32.HI R15, RZ, 0x1f, R9 ;  /* 0x0000001fff0f7819 */ /* 0x000fce0000011409 */
.L_x_14:
[C---:B------:R-:W-:Y:S01]  /*07d0*/  ISETP.GE.AND P0, PT, R14.reuse, UR9, PT ;  /* 0x000000090e007c0c */ /* 0x040fe2000bf06270 */
[C---:B01----:R-:W-:Y:S01]  /*07e0*/  VIADD R4, R14.reuse, 0x1 ;  /* 0x000000010e047836 */ /* 0x043fe20000000000 */
[----:B------:R-:W-:Y:S01]  /*07f0*/  IADD3 R11, P5, PT, R9, R14, RZ ;  /* 0x0000000e090b7210 */ /* 0x000fe20007fbe0ff */
[C---:B------:R-:W-:Y:S01]  /*0800*/  VIADD R5, R14.reuse, 0x2 ;  /* 0x000000020e057836 */ /* 0x040fe20000000000 */
[----:B------:R-:W-:Y:S01]  /*0810*/  ISETP.GE.OR P0, PT, R3, UR8, P0 ;  /* 0x0000000803007c0c */ /* 0x000fe20008706670 */
[----:B------:R-:W-:Y:S01]  /*0820*/  VIADD R16, R14, 0x3 ;  /* 0x000000030e107836 */ /* 0x000fe20000000000 */
[----:B------:R-:W-:Y:S02]  /*0830*/  ISETP.GE.AND P2, PT, R4, UR9, PT ;  /* 0x0000000904007c0c */ /* 0x000fe4000bf46270 */
[----:B------:R-:W-:Y:S02]  /*0840*/  ISETP.GE.AND P3, PT, R5, UR9, PT ;  /* 0x0000000905007c0c */ /* 0x000fe4000bf66270 */
[----:B------:R-:W-:-:S02]  /*0850*/  ISETP.GE.AND P1, PT, R16, UR9, PT ;  /* 0x0000000910007c0c */ /* 0x000fc4000bf26270 */
[C---:B------:R-:W-:Y:S02]  /*0860*/  ISETP.GE.OR P2, PT, R3.reuse, UR8, P2 ;  /* 0x0000000803007c0c */ /* 0x040fe40009746670 */
[C---:B------:R-:W-:Y:S02]  /*0870*/  ISETP.GE.OR P3, PT, R3.reuse, UR8, P3 ;  /* 0x0000000803007c0c */ /* 0x040fe40009f66670 */
[----:B------:R-:W-:Y:S01]  /*0880*/  ISETP.GE.OR P1, PT, R3, UR8, P1 ;  /* 0x0000000803007c0c */ /* 0x000fe20008f26670 */
[----:B------:R-:W0:Y:S01]  /*0890*/  @!P0 LDC.64 R12, c[0x0][0x380] ;  /* 0x0000e000ff0c8b82 */ /* 0x000e220000000a00 */
[C---:B------:R-:W-:Y:S01]  /*08a0*/  LEA.HI.X.SX32 R16, R14.reuse, R15, 0x1, P5 ;  /* 0x0000000f0e107211 */ /* 0x040fe200028f0eff */
[----:B------:R-:W-:Y:S01]  /*08b0*/  @!P0 IMAD.IADD R5, R9, 0x1, R14 ;  /* 0x0000000109058824 */ /* 0x000fe200078e020e */
[----:B------:R-:W-:Y:S01]  /*08c0*/  LEA R4, P5, R11, UR10, 0x2 ;  /* 0x0000000a0b047c11 */ /* 0x000fe2000f8a10ff */
[----:B------:R-:W-:Y:S02]  /*08d0*/  VIADD R14, R14, 0x4 ;  /* 0x000000040e0e7836 */ /* 0x000fe40000000000 */
[----:B0-----:R-:W-:Y:S01]  /*08e0*/  @!P0 IMAD.WIDE R12, R5, 0x4, R12 ;  /* 0x00000004050c8825 */ /* 0x001fe200078e020c */
[----:B------:R-:W-:-:S04]  /*08f0*/  LEA.HI.X R5, R11, UR11, R16, 0x2, P5 ;  /* 0x0000000b0b057c11 */ /* 0x000fc8000a8f1410 */
[----:B------:R1:W-:Y:S01]  /*0900*/  @!P0 STG.E desc[UR6][R12.64], RZ ;  /* 0x000000ff0c008986 */ /* 0x0003e2000c101906 */
[----:B------:R-:W-:-:S03]  /*0910*/  ISETP.GE.AND P0, PT, R14, UR12, PT ;  /* 0x0000000c0e007c0c */ /* 0x000fc6000bf06270 */
[----:B------:R1:W-:Y:S04]  /*0920*/  @!P2 STG.E desc[UR6][R4.64+0x4], RZ ;  /* 0x000004ff0400a986 */ /* 0x0003e8000c101906 */
[----:B------:R1:W-:Y:S04]  /*0930*/  @!P3 STG.E desc[UR6][R4.64+0x8], RZ ;  /* 0x000008ff0400b986 */ /* 0x0003e8000c101906 */
[----:B------:R1:W-:Y:S02]  /*0940*/  @!P1 STG.E desc[UR6][R4.64+0xc], RZ ;  /* 0x00000cff04009986 */ /* 0x0003e4000c101906 */
[----:B------:R-:W-:Y:S05]  /*0950*/  @!P0 BRA `(.L_x_14) ;  /* 0xfffffffc009c8947 */ /* 0x000fea000383ffff */
.L_x_11:
[----:B------:R-:W-:Y:S05]  /*0960*/  BSYNC.RECONVERGENT B0 ;  /* 0x0000000000007941 */ /* 0x000fea0003800200 */
.L_x_10:
[----:B------:R-:W-:-:S05]  /*0970*/  VIADD R3, R3, 0x1 ;  /* 0x0000000103037836 */ /* 0x000fca0000000000 */
[----:B------:R-:W-:-:S13]  /*0980*/  ISETP.NE.AND P0, PT, R3, R0, PT ;  /* 0x000000000300720c */ /* 0x000fda0003f05270 */
[----:B------:R-:W-:Y:S05]  /*0990*/  @P0 BRA `(.L_x_15) ;  /* 0xfffffff800ec0947 */ /* 0x000fea000383ffff */
[----:B------:R-:W-:Y:S05]  /*09a0*/  EXIT ;  /* 0x000000000000794d */ /* 0x000fea0003800000 */
.L_x_16:
[----:B------:R-:W-:-:S00]  /*09b0*/  BRA `(.L_x_16) ;  /* 0xfffffffc00fc7947 */ /* 0x000fc0000383ffff */
[----:B------:R-:W-:-:S00]  /*09c0*/  NOP ;  /* 0x0000000000007918 */ /* 0x000fc00000000000 */
        /* <DEDUP_REMOVED lines=11> */
.L_x_17:


//--------------------- .nv.shared.reserved.0     --------------------------
	.section	.nv.shared.reserved.0,"aw",@nobits
	.weak		__nv_reservedSMEM_offset_0_alias
	.size		__nv_reservedSMEM_offset_0_alias, 0, 64
	.other		__nv_reservedSMEM_offset_0_alias,@"STO_CUDA_RESERVED_SHARED STV_DEFAULT"
__nv_reservedSMEM_offset_0_alias:
	.zero		0
	.zero		64


//--------------------- .nv.constant0._Z12mandelKernelPiffffiiiii --------------------------
	.section	.nv.constant0._Z12mandelKernelPiffffiiiii,"a",@progbits
	.sectionflags	@""
	.align	4
.nv.constant0._Z12mandelKernelPiffffiiiii:
	.zero		940


//--------------------- SYMBOLS --------------------------

	.type		.nv.reservedSmem.offset0,@object
	.size		.nv.reservedSmem.offset0,0x4
